//
// Generated by NVIDIA NVVM Compiler
//
// Compiler Build ID: CL-36424714
// Cuda compilation tools, release 13.0, V13.0.88
// Based on NVVM 20.0.0
//

.version 9.0
.target sm_100
.address_size 64

	// .globl	_Z19dot_product_float32PfS_S_
// _ZZ19dot_product_float32PfS_S_E4temp has been demoted

.visible .entry _Z19dot_product_float32PfS_S_(
	.param .u64 .ptr .align 1 _Z19dot_product_float32PfS_S__param_0,
	.param .u64 .ptr .align 1 _Z19dot_product_float32PfS_S__param_1,
	.param .u64 .ptr .align 1 _Z19dot_product_float32PfS_S__param_2
)
{
	.reg .pred 	%p<6>;
	.reg .b32 	%r<13>;
	.reg .b32 	%f<12>;
	.reg .b64 	%rd<10>;
	// demoted variable
	.shared .align 4 .b8 _ZZ19dot_product_float32PfS_S_E4temp[1024];
	ld.param.u64 	%rd1, [_Z19dot_product_float32PfS_S__param_0];
	ld.param.u64 	%rd2, [_Z19dot_product_float32PfS_S__param_1];
	ld.param.u64 	%rd3, [_Z19dot_product_float32PfS_S__param_2];
	mov.u32 	%r1, %tid.x;
	mov.u32 	%r7, %ctaid.x;
	mov.u32 	%r12, %ntid.x;
	mad.lo.s32 	%r3, %r7, %r12, %r1;
	setp.gt.s32 	%p1, %r3, 511;
	mov.f32 	%f11, 0f00000000;
	@%p1 bra 	$L__BB0_2;
	cvta.to.global.u64 	%rd4, %rd1;
	cvta.to.global.u64 	%rd5, %rd2;
	mul.wide.s32 	%rd6, %r3, 4;
	add.s64 	%rd7, %rd4, %rd6;
	ld.global.f32 	%f4, [%rd7];
	add.s64 	%rd8, %rd5, %rd6;
	ld.global.f32 	%f5, [%rd8];
	mul.f32 	%f11, %f4, %f5;
$L__BB0_2:
	shl.b32 	%r8, %r1, 2;
	mov.u32 	%r9, _ZZ19dot_product_float32PfS_S_E4temp;
	add.s32 	%r4, %r9, %r8;
	st.shared.f32 	[%r4], %f11;
	bar.sync 	0;
	setp.lt.u32 	%p2, %r12, 2;
	@%p2 bra 	$L__BB0_6;
$L__BB0_3:
	shr.u32 	%r6, %r12, 1;
	setp.ge.u32 	%p3, %r1, %r6;
	@%p3 bra 	$L__BB0_5;
	shl.b32 	%r10, %r6, 2;
	add.s32 	%r11, %r4, %r10;
	ld.shared.f32 	%f6, [%r11];
	ld.shared.f32 	%f7, [%r4];
	add.f32 	%f8, %f6, %f7;
	st.shared.f32 	[%r4], %f8;
$L__BB0_5:
	bar.sync 	0;
	setp.gt.u32 	%p4, %r12, 3;
	mov.u32 	%r12, %r6;
	@%p4 bra 	$L__BB0_3;
$L__BB0_6:
	setp.ne.s32 	%p5, %r1, 0;
	@%p5 bra 	$L__BB0_8;
	ld.shared.f32 	%f9, [_ZZ19dot_product_float32PfS_S_E4temp];
	cvta.to.global.u64 	%rd9, %rd3;
	atom.global.add.f32 	%f10, [%rd9], %f9;
$L__BB0_8:
	ret;

}


// ===== COMPILED SASS (sm_100) =====

	.target	sm_100

	.elftype	@"ET_EXEC"


//--------------------- .note.nv.tkinfo           --------------------------
	.section	.note.nv.tkinfo,"",@"SHT_NOTE"
	.sectionflags	@"SHF_NOTE_NV_TKINFO"
	.tkinfo
        /*0018*/ 	.word	0x00000002
        /*0030*/ 	.string	""
        /*0030*/ 	.string	"ptxas"
        /*0030*/ 	.string	"Cuda compilation tools, release 13.0, V13.0.88"
        /*0030*/ 	.string	"Build cuda_13.0.r13.0/compiler.36424714_0"
        /*0030*/ 	.string	"-arch sm_100 -m 64 "



//--------------------- .note.nv.cuinfo           --------------------------
	.section	.note.nv.cuinfo,"",@"SHT_NOTE"
	.sectionflags	@"SHF_NOTE_NV_CUINFO"
        /*0018*/ 	.short	0x0002
        /*001a*/ 	.short	0x0064
        /*001c*/ 	.short	0x0082
	.zero		2


//--------------------- .nv.info                  --------------------------
	.section	.nv.info,"",@"SHT_CUDA_INFO"
	.align	4


	//----- nvinfo : EIATTR_REGCOUNT
	.align		4
        /*0000*/ 	.byte	0x04, 0x2f
        /*0002*/ 	.short	(.L_1 - .L_0)
	.align		4
.L_0:
        /*0004*/ 	.word	index@(_Z19dot_product_float32PfS_S_)
        /*0008*/ 	.word	0x0000000c


	//----- nvinfo : EIATTR_FRAME_SIZE
	.align		4
.L_1:
        /*000c*/ 	.byte	0x04, 0x11
        /*000e*/ 	.short	(.L_3 - .L_2)
	.align		4
.L_2:
        /*0010*/ 	.word	index@(_Z19dot_product_float32PfS_S_)
        /*0014*/ 	.word	0x00000000


	//----- nvinfo : EIATTR_MIN_STACK_SIZE
	.align		4
.L_3:
        /*0018*/ 	.byte	0x04, 0x12
        /*001a*/ 	.short	(.L_5 - .L_4)
	.align		4
.L_4:
        /*001c*/ 	.word	index@(_Z19dot_product_float32PfS_S_)
        /*0020*/ 	.word	0x00000000
.L_5:


//--------------------- .nv.compat                --------------------------
	.section	.nv.compat,"",@"SHT_CUDA_COMPAT_INFO"
	.align	4
        /*0000*/ 	.byte	0x02, 0x09, 0x00, 0x00, 0x02, 0x02, 0x01, 0x00, 0x02, 0x05, 0x05, 0x00, 0x03, 0x07, 0x01, 0x01
        /*0010*/ 	.byte	0x02, 0x03, 0x00, 0x00, 0x02, 0x06, 0x01, 0x00, 0x04, 0x0b, 0x08, 0x00, 0x09, 0x00, 0x00, 0x00
        /*0020*/ 	.byte	0x00, 0x00, 0x00, 0x00


//--------------------- .nv.info._Z19dot_product_float32PfS_S_ --------------------------
	.section	.nv.info._Z19dot_product_float32PfS_S_,"",@"SHT_CUDA_INFO"
	.sectionflags	@""
	.align	4


	//----- nvinfo : EIATTR_CUDA_API_VERSION
	.align		4
        /*0000*/ 	.byte	0x04, 0x37
        /*0002*/ 	.short	(.L_7 - .L_6)
.L_6:
        /*0004*/ 	.word	0x00000082


	//----- nvinfo : EIATTR_KPARAM_INFO
	.align		4
.L_7:
        /*0008*/ 	.byte	0x04, 0x17
        /*000a*/ 	.short	(.L_9 - .L_8)
.L_8:
        /*000c*/ 	.word	0x00000000
        /*0010*/ 	.short	0x0002
        /*0012*/ 	.short	0x0010
        /*0014*/ 	.byte	0x00, 0xf5, 0x21, 0x00


	//----- nvinfo : EIATTR_KPARAM_INFO
	.align		4
.L_9:
        /*0018*/ 	.byte	0x04, 0x17
        /*001a*/ 	.short	(.L_11 - .L_10)
.L_10:
        /*001c*/ 	.word	0x00000000
        /*0020*/ 	.short	0x0001
        /*0022*/ 	.short	0x0008
        /*0024*/ 	.byte	0x00, 0xf5, 0x21, 0x00


	//----- nvinfo : EIATTR_KPARAM_INFO
	.align		4
.L_11:
        /*0028*/ 	.byte	0x04, 0x17
        /*002a*/ 	.short	(.L_13 - .L_12)
.L_12:
        /*002c*/ 	.word	0x00000000
        /*0030*/ 	.short	0x0000
        /*0032*/ 	.short	0x0000
        /*0034*/ 	.byte	0x00, 0xf5, 0x21, 0x00


	//----- nvinfo : EIATTR_SPARSE_MMA_MASK
	.align		4
.L_13:
        /*0038*/ 	.byte	0x03, 0x50
        /*003a*/ 	.short	0x0000


	//----- nvinfo : EIATTR_MAXREG_COUNT
	.align		4
        /*003c*/ 	.byte	0x03, 0x1b
        /*003e*/ 	.short	0x00ff


	//----- nvinfo : EIATTR_NUM_BARRIERS
	.align		4
        /*0040*/ 	.byte	0x02, 0x4c
        /*0042*/ 	.byte	0x01
	.zero		1


	//----- nvinfo : EIATTR_MERCURY_ISA_VERSION
	.align		4
        /*0044*/ 	.byte	0x03, 0x5f
        /*0046*/ 	.short	0x0101


	//----- nvinfo : EIATTR_VRC_CTA_INIT_COUNT
	.align		4
        /*0048*/ 	.byte	0x02, 0x4a
	.zero		1
	.zero		1


	//----- nvinfo : EIATTR_EXIT_INSTR_OFFSETS
	.align		4
        /*004c*/ 	.byte	0x04, 0x1c
        /*004e*/ 	.short	(.L_15 - .L_14)


	//   ....[0]....
.L_14:
        /*0050*/ 	.word	0x00000230


	//   ....[1]....
        /*0054*/ 	.word	0x000002a0


	//----- nvinfo : EIATTR_CBANK_PARAM_SIZE
	.align		4
.L_15:
        /*0058*/ 	.byte	0x03, 0x19
        /*005a*/ 	.short	0x0018


	//----- nvinfo : EIATTR_PARAM_CBANK
	.align		4
        /*005c*/ 	.byte	0x04, 0x0a
        /*005e*/ 	.short	(.L_17 - .L_16)
	.align		4
.L_16:
        /*0060*/ 	.word	index@(.nv.constant0._Z19dot_product_float32PfS_S_)
        /*0064*/ 	.short	0x0380
        /*0066*/ 	.short	0x0018


	//----- nvinfo : EIATTR_SW_WAR
	.align		4
.L_17:
        /*0068*/ 	.byte	0x04, 0x36
        /*006a*/ 	.short	(.L_19 - .L_18)
.L_18:
        /*006c*/ 	.word	0x00000008
.L_19:


//--------------------- .nv.callgraph             --------------------------
	.section	.nv.callgraph,"",@"SHT_CUDA_CALLGRAPH"
	.align	4
	.sectionentsize	8
	.align		4
        /*0000*/ 	.word	0x00000000
	.align		4
        /*0004*/ 	.word	0xffffffff
	.align		4
        /*0008*/ 	.word	0x00000000
	.align		4
        /*000c*/ 	.word	0xfffffffe
	.align		4
        /*0010*/ 	.word	0x00000000
	.align		4
        /*0014*/ 	.word	0xfffffffd
	.align		4
        /*0018*/ 	.word	0x00000000
	.align		4
        /*001c*/ 	.word	0xfffffffc


//--------------------- .text._Z19dot_product_float32PfS_S_ --------------------------
	.section	.text._Z19dot_product_float32PfS_S_,"ax",@progbits
	.align	128
        .global         _Z19dot_product_float32PfS_S_
        .type           _Z19dot_product_float32PfS_S_,@function
        .size           _Z19dot_product_float32PfS_S_,(.L_x_3 - _Z19dot_product_float32PfS_S_)
        .other          _Z19dot_product_float32PfS_S_,@"STO_CUDA_ENTRY STV_DEFAULT"
_Z19dot_product_float32PfS_S_:
.text._Z19dot_product_float32PfS_S_:
[----:B------:R-:W-:Y:S01]  /*0000*/  LDC R1, c[0x0][0x37c] ;  /* 0x0000df00ff017b82 */ /* 0x000fe20000000800 */
[----:B------:R-:W0:Y:S07]  /*0010*/  S2R R9, SR_TID.X ;  /* 0x0000000000097919 */ /* 0x000e2e0000002100 */
[----:B------:R-:W0:Y:S01]  /*0020*/  S2UR UR4, SR_CTAID.X ;  /* 0x00000000000479c3 */ /* 0x000e220000002500 */
[----:B------:R-:W1:Y:S07]  /*0030*/  LDCU.64 UR6, c[0x0][0x358] ;  /* 0x00006b00ff0677ac */ /* 0x000e6e0008000a00 */
[----:B------:R-:W0:Y:S08]  /*0040*/  LDC R0, c[0x0][0x360] ;  /* 0x0000d800ff007b82 */ /* 0x000e300000000800 */
[----:B------:R-:W2:Y:S08]  /*0050*/  LDC.64 R2, c[0x0][0x380] ;  /* 0x0000e000ff027b82 */ /* 0x000eb00000000a00 */
[----:B------:R-:W3:Y:S01]  /*0060*/  LDC.64 R4, c[0x0][0x388] ;  /* 0x0000e200ff047b82 */ /* 0x000ee20000000a00 */
[----:B0-----:R-:W-:-:S05]  /*0070*/  IMAD R7, R0, UR4, R9 ;  /* 0x0000000400077c24 */ /* 0x001fca000f8e0209 */
[----:B------:R-:W-:-:S13]  /*0080*/  ISETP.GT.AND P1, PT, R7, 0x1ff, PT ;  /* 0x000001ff0700780c */ /* 0x000fda0003f24270 */
[----:B--2---:R-:W-:-:S04]  /*0090*/  @!P1 IMAD.WIDE R2, R7, 0x4, R2 ;  /* 0x0000000407029825 */ /* 0x004fc800078e0202 */
[----:B---3--:R-:W-:Y:S02]  /*00a0*/  @!P1 IMAD.WIDE R4, R7, 0x4, R4 ;  /* 0x0000000407049825 */ /* 0x008fe400078e0204 */
[----:B-1----:R-:W2:Y:S04]  /*00b0*/  @!P1 LDG.E R2, desc[UR6][R2.64] ;  /* 0x0000000602029981 */ /* 0x002ea8000c1e1900 */
[----:B------:R-:W2:Y:S01]  /*00c0*/  @!P1 LDG.E R5, desc[UR6][R4.64] ;  /* 0x0000000604059981 */ /* 0x000ea2000c1e1900 */
[----:B------:R-:W0:Y:S01]  /*00d0*/  S2UR UR5, SR_CgaCtaId ;  /* 0x00000000000579c3 */ /* 0x000e220000008800 */
[----:B------:R-:W-:Y:S01]  /*00e0*/  UMOV UR4, 0x400 ;  /* 0x0000040000047882 */ /* 0x000fe20000000000 */
[----:B------:R-:W-:Y:S01]  /*00f0*/  ISETP.GE.U32.AND P0, PT, R0, 0x2, PT ;  /* 0x000000020000780c */ /* 0x000fe20003f06070 */
[----:B------:R-:W-:Y:S01]  /*0100*/  IMAD.MOV.U32 R6, RZ, RZ, RZ ;  /* 0x000000ffff067224 */ /* 0x000fe200078e00ff */
[----:B0-----:R-:W-:-:S06]  /*0110*/  ULEA UR4, UR5, UR4, 0x18 ;  /* 0x0000000405047291 */ /* 0x001fcc000f8ec0ff */
[C---:B------:R-:W-:Y:S01]  /*0120*/  LEA R7, R9.reuse, UR4, 0x2 ;  /* 0x0000000409077c11 */ /* 0x040fe2000f8e10ff */
[----:B--2---:R-:W-:Y:S01]  /*0130*/  @!P1 FMUL R6, R2, R5 ;  /* 0x0000000502069220 */ /* 0x004fe20000400000 */
[----:B------:R-:W-:-:S04]  /*0140*/  ISETP.NE.AND P1, PT, R9, RZ, PT ;  /* 0x000000ff0900720c */ /* 0x000fc80003f25270 */
[----:B------:R0:W-:Y:S01]  /*0150*/  STS [R7], R6 ;  /* 0x0000000607007388 */ /* 0x0001e20000000800 */
[----:B------:R-:W-:Y:S06]  /*0160*/  BAR.SYNC.DEFER_BLOCKING 0x0 ;  /* 0x0000000000007b1d */ /* 0x000fec0000010000 */
[----:B------:R-:W-:Y:S05]  /*0170*/  @!P0 BRA `(.L_x_0) ;  /* 0x00000000002c8947 */ /* 0x000fea0003800000 */
.L_x_1:
[----:B0-----:R-:W-:-:S04]  /*0180*/  SHF.R.U32.HI R6, RZ, 0x1, R0 ;  /* 0x00000001ff067819 */ /* 0x001fc80000011600 */
[----:B------:R-:W-:-:S13]  /*0190*/  ISETP.GE.U32.AND P0, PT, R9, R6, PT ;  /* 0x000000060900720c */ /* 0x000fda0003f06070 */
[----:B------:R-:W-:Y:S01]  /*01a0*/  @!P0 LEA R2, R6, R7, 0x2 ;  /* 0x0000000706028211 */ /* 0x000fe200078e10ff */
[----:B------:R-:W-:Y:S05]  /*01b0*/  @!P0 LDS R3, [R7] ;  /* 0x0000000007038984 */ /* 0x000fea0000000800 */
[----:B------:R-:W0:Y:S02]  /*01c0*/  @!P0 LDS R2, [R2] ;  /* 0x0000000002028984 */ /* 0x000e240000000800 */
[----:B0-----:R-:W-:-:S05]  /*01d0*/  @!P0 FADD R4, R2, R3 ;  /* 0x0000000302048221 */ /* 0x001fca0000000000 */
[----:B------:R1:W-:Y:S01]  /*01e0*/  @!P0 STS [R7], R4 ;  /* 0x0000000407008388 */ /* 0x0003e20000000800 */
[----:B------:R-:W-:Y:S01]  /*01f0*/  BAR.SYNC.DEFER_BLOCKING 0x0 ;  /* 0x0000000000007b1d */ /* 0x000fe20000010000 */
[----:B------:R-:W-:Y:S01]  /*0200*/  ISETP.GT.U32.AND P0, PT, R0, 0x3, PT ;  /* 0x000000030000780c */ /* 0x000fe20003f04070 */
[----:B------:R-:W-:-:S12]  /*0210*/  IMAD.MOV.U32 R0, RZ, RZ, R6 ;  /* 0x000000ffff007224 */ /* 0x000fd800078e0006 */
[----:B-1----:R-:W-:Y:S05]  /*0220*/  @P0 BRA `(.L_x_1) ;  /* 0xfffffffc00d40947 */ /* 0x002fea000383ffff */
.L_x_0:
[----:B------:R-:W-:Y:S05]  /*0230*/  @P1 EXIT ;  /* 0x000000000000194d */ /* 0x000fea0003800000 */
[----:B------:R-:W1:Y:S01]  /*0240*/  S2UR UR5, SR_CgaCtaId ;  /* 0x00000000000579c3 */ /* 0x000e620000008800 */
[----:B------:R-:W-:-:S07]  /*0250*/  UMOV UR4, 0x400 ;  /* 0x0000040000047882 */ /* 0x000fce0000000000 */
[----:B------:R-:W2:Y:S01]  /*0260*/  LDC.64 R2, c[0x0][0x390] ;  /* 0x0000e400ff027b82 */ /* 0x000ea20000000a00 */
[----:B-1----:R-:W-:-:S09]  /*0270*/  ULEA UR4, UR5, UR4, 0x18 ;  /* 0x0000000405047291 */ /* 0x002fd2000f8ec0ff */
[----:B------:R-:W2:Y:S04]  /*0280*/  LDS R5, [UR4] ;  /* 0x00000004ff057984 */ /* 0x000ea80008000800 */
[----:B--2---:R-:W-:Y:S01]  /*0290*/  REDG.E.ADD.F32.FTZ.RN.STRONG.GPU desc[UR6][R2.64], R5 ;  /* 0x00000005020079a6 */ /* 0x004fe2000c12f306 */
[----:B------:R-:W-:Y:S05]  /*02a0*/  EXIT ;  /* 0x000000000000794d */ /* 0x000fea0003800000 */
.L_x_2:
[----:B------:R-:W-:-:S00]  /*02b0*/  BRA `(.L_x_2) ;  /* 0xfffffffc00fc7947 */ /* 0x000fc0000383ffff */
[----:B------:R-:W-:-:S00]  /*02c0*/  NOP ;  /* 0x0000000000007918 */ /* 0x000fc00000000000 */
        /* <DEDUP_REMOVED lines=11> */
.L_x_3:


//--------------------- .nv.shared._Z19dot_product_float32PfS_S_ --------------------------
	.section	.nv.shared._Z19dot_product_float32PfS_S_,"aw",@nobits
	.sectionflags	@""
	.align	4
.nv.shared._Z19dot_product_float32PfS_S_:
	.zero		2048


//--------------------- .nv.shared.reserved.0     --------------------------
	.section	.nv.shared.reserved.0,"aw",@nobits
	.weak		__nv_reservedSMEM_offset_0_alias
	.size		__nv_reservedSMEM_offset_0_alias, 0, 64
	.other		__nv_reservedSMEM_offset_0_alias,@"STO_CUDA_RESERVED_SHARED STV_DEFAULT"
__nv_reservedSMEM_offset_0_alias:
	.zero		0
	.zero		64


//--------------------- .nv.constant0._Z19dot_product_float32PfS_S_ --------------------------
	.section	.nv.constant0._Z19dot_product_float32PfS_S_,"a",@progbits
	.sectionflags	@""
	.align	4
.nv.constant0._Z19dot_product_float32PfS_S_:
	.zero		920


//--------------------- SYMBOLS --------------------------

	.type		.nv.reservedSmem.offset0,@object
	.size		.nv.reservedSmem.offset0,0x4
	.type		.nv.reservedSmem.cap,@object
	.size		.nv.reservedSmem.cap,0x4
